//
// Generated by NVIDIA NVVM Compiler
//
// Compiler Build ID: CL-36424714
// Cuda compilation tools, release 13.0, V13.0.88
// Based on NVVM 20.0.0
//

.version 9.0
.target sm_100
.address_size 64

	// .globl	_Z9addKernelPiPKiS1_
.extern .func  (.param .b32 func_retval0) vprintf
(
	.param .b64 vprintf_param_0,
	.param .b64 vprintf_param_1
)
;
.global .align 1 .b8 $str[14] = {65, 58, 32, 37, 100, 58, 32, 66, 58, 32, 37, 100, 10};

.visible .entry _Z9addKernelPiPKiS1_(
	.param .u64 .ptr .align 1 _Z9addKernelPiPKiS1__param_0,
	.param .u64 .ptr .align 1 _Z9addKernelPiPKiS1__param_1,
	.param .u64 .ptr .align 1 _Z9addKernelPiPKiS1__param_2
)
{
	.reg .b32 	%r<5>;
	.reg .b64 	%rd<11>;

	ld.param.u64 	%rd1, [_Z9addKernelPiPKiS1__param_0];
	ld.param.u64 	%rd2, [_Z9addKernelPiPKiS1__param_1];
	ld.param.u64 	%rd3, [_Z9addKernelPiPKiS1__param_2];
	cvta.to.global.u64 	%rd4, %rd1;
	cvta.to.global.u64 	%rd5, %rd3;
	cvta.to.global.u64 	%rd6, %rd2;
	mov.u32 	%r1, %tid.x;
	mul.wide.u32 	%rd7, %r1, 4;
	add.s64 	%rd8, %rd6, %rd7;
	ld.global.u32 	%r2, [%rd8];
	add.s64 	%rd9, %rd5, %rd7;
	ld.global.u32 	%r3, [%rd9];
	add.s32 	%r4, %r3, %r2;
	add.s64 	%rd10, %rd4, %rd7;
	st.global.u32 	[%rd10], %r4;
	ret;

}
	// .globl	_Z10matmul_gpuPfS_S_iii
.visible .entry _Z10matmul_gpuPfS_S_iii(
	.param .u64 .ptr .align 1 _Z10matmul_gpuPfS_S_iii_param_0,
	.param .u64 .ptr .align 1 _Z10matmul_gpuPfS_S_iii_param_1,
	.param .u64 .ptr .align 1 _Z10matmul_gpuPfS_S_iii_param_2,
	.param .u32 _Z10matmul_gpuPfS_S_iii_param_3,
	.param .u32 _Z10matmul_gpuPfS_S_iii_param_4,
	.param .u32 _Z10matmul_gpuPfS_S_iii_param_5
)
{
	.local .align 8 .b8 	__local_depot1[8];
	.reg .b64 	%SP;
	.reg .b64 	%SPL;
	.reg .pred 	%p<13>;
	.reg .b32 	%r<91>;
	.reg .b32 	%f<68>;
	.reg .b64 	%rd<66>;

	mov.u64 	%SPL, __local_depot1;
	cvta.local.u64 	%SP, %SPL;
	ld.param.u64 	%rd5, [_Z10matmul_gpuPfS_S_iii_param_0];
	ld.param.u64 	%rd6, [_Z10matmul_gpuPfS_S_iii_param_1];
	ld.param.u32 	%r16, [_Z10matmul_gpuPfS_S_iii_param_3];
	ld.param.u32 	%r14, [_Z10matmul_gpuPfS_S_iii_param_4];
	ld.param.u32 	%r15, [_Z10matmul_gpuPfS_S_iii_param_5];
	cvta.to.global.u64 	%rd1, %rd6;
	cvta.to.global.u64 	%rd2, %rd5;
	mov.u32 	%r17, %ctaid.y;
	mov.u32 	%r18, %ntid.y;
	mov.u32 	%r19, %tid.y;
	mad.lo.s32 	%r1, %r17, %r18, %r19;
	mov.u32 	%r20, %ctaid.x;
	mov.u32 	%r21, %ntid.x;
	mov.u32 	%r22, %tid.x;
	mad.lo.s32 	%r2, %r20, %r21, %r22;
	setp.ge.s32 	%p1, %r1, %r16;
	setp.ge.s32 	%p2, %r2, %r15;
	or.pred  	%p3, %p1, %p2;
	@%p3 bra 	$L__BB1_14;
	setp.lt.s32 	%p4, %r14, 1;
	mov.f32 	%f67, 0f00000000;
	@%p4 bra 	$L__BB1_13;
	mul.lo.s32 	%r3, %r14, %r1;
	and.b32  	%r4, %r14, 7;
	setp.lt.u32 	%p5, %r14, 8;
	mov.f32 	%f67, 0f00000000;
	mov.b32 	%r89, 0;
	@%p5 bra 	$L__BB1_5;
	mov.f32 	%f67, 0f00000000;
	mov.b32 	%r87, 0;
	add.u64 	%rd11, %SP, 0;
	mov.u64 	%rd13, $str;
	mul.wide.s32 	%rd15, %r15, 4;
$L__BB1_4:
	.pragma "nounroll";
	add.s32 	%r25, %r87, %r3;
	mul.wide.u32 	%rd7, %r25, 4;
	add.s64 	%rd8, %rd2, %rd7;
	ld.global.f32 	%f17, [%rd8];
	mad.lo.s32 	%r26, %r87, %r15, %r2;
	mul.wide.s32 	%rd9, %r26, 4;
	add.s64 	%rd10, %rd1, %rd9;
	ld.global.f32 	%f18, [%rd10];
	fma.rn.f32 	%f19, %f17, %f18, %f67;
	cvta.to.local.u64 	%rd12, %rd11;
	st.local.v2.u32 	[%rd12], {%r25, %r26};
	cvta.global.u64 	%rd14, %rd13;
	{ // callseq 0, 0
	.param .b64 param0;
	st.param.b64 	[param0], %rd14;
	.param .b64 param1;
	st.param.b64 	[param1], %rd11;
	.param .b32 retval0;
	call.uni (retval0), 
	vprintf, 
	(
	param0, 
	param1
	);
	ld.param.b32 	%r27, [retval0];
	} // callseq 0
	add.s32 	%r29, %r25, 1;
	ld.global.f32 	%f20, [%rd8+4];
	add.s32 	%r30, %r26, %r15;
	add.s64 	%rd16, %rd10, %rd15;
	ld.global.f32 	%f21, [%rd16];
	fma.rn.f32 	%f22, %f20, %f21, %f19;
	st.local.v2.u32 	[%rd12], {%r29, %r30};
	{ // callseq 1, 0
	.param .b64 param0;
	st.param.b64 	[param0], %rd14;
	.param .b64 param1;
	st.param.b64 	[param1], %rd11;
	.param .b32 retval0;
	call.uni (retval0), 
	vprintf, 
	(
	param0, 
	param1
	);
	ld.param.b32 	%r31, [retval0];
	} // callseq 1
	add.s32 	%r33, %r25, 2;
	ld.global.f32 	%f23, [%rd8+8];
	add.s32 	%r34, %r30, %r15;
	add.s64 	%rd17, %rd16, %rd15;
	ld.global.f32 	%f24, [%rd17];
	fma.rn.f32 	%f25, %f23, %f24, %f22;
	st.local.v2.u32 	[%rd12], {%r33, %r34};
	{ // callseq 2, 0
	.param .b64 param0;
	st.param.b64 	[param0], %rd14;
	.param .b64 param1;
	st.param.b64 	[param1], %rd11;
	.param .b32 retval0;
	call.uni (retval0), 
	vprintf, 
	(
	param0, 
	param1
	);
	ld.param.b32 	%r35, [retval0];
	} // callseq 2
	add.s32 	%r37, %r25, 3;
	ld.global.f32 	%f26, [%rd8+12];
	add.s32 	%r38, %r34, %r15;
	add.s64 	%rd18, %rd17, %rd15;
	ld.global.f32 	%f27, [%rd18];
	fma.rn.f32 	%f28, %f26, %f27, %f25;
	st.local.v2.u32 	[%rd12], {%r37, %r38};
	{ // callseq 3, 0
	.param .b64 param0;
	st.param.b64 	[param0], %rd14;
	.param .b64 param1;
	st.param.b64 	[param1], %rd11;
	.param .b32 retval0;
	call.uni (retval0), 
	vprintf, 
	(
	param0, 
	param1
	);
	ld.param.b32 	%r39, [retval0];
	} // callseq 3
	add.s32 	%r41, %r25, 4;
	ld.global.f32 	%f29, [%rd8+16];
	add.s32 	%r42, %r38, %r15;
	add.s64 	%rd19, %rd18, %rd15;
	ld.global.f32 	%f30, [%rd19];
	fma.rn.f32 	%f31, %f29, %f30, %f28;
	st.local.v2.u32 	[%rd12], {%r41, %r42};
	{ // callseq 4, 0
	.param .b64 param0;
	st.param.b64 	[param0], %rd14;
	.param .b64 param1;
	st.param.b64 	[param1], %rd11;
	.param .b32 retval0;
	call.uni (retval0), 
	vprintf, 
	(
	param0, 
	param1
	);
	ld.param.b32 	%r43, [retval0];
	} // callseq 4
	add.s32 	%r45, %r25, 5;
	ld.global.f32 	%f32, [%rd8+20];
	add.s32 	%r46, %r42, %r15;
	add.s64 	%rd20, %rd19, %rd15;
	ld.global.f32 	%f33, [%rd20];
	fma.rn.f32 	%f34, %f32, %f33, %f31;
	st.local.v2.u32 	[%rd12], {%r45, %r46};
	{ // callseq 5, 0
	.param .b64 param0;
	st.param.b64 	[param0], %rd14;
	.param .b64 param1;
	st.param.b64 	[param1], %rd11;
	.param .b32 retval0;
	call.uni (retval0), 
	vprintf, 
	(
	param0, 
	param1
	);
	ld.param.b32 	%r47, [retval0];
	} // callseq 5
	add.s32 	%r49, %r25, 6;
	ld.global.f32 	%f35, [%rd8+24];
	add.s32 	%r50, %r46, %r15;
	add.s64 	%rd21, %rd20, %rd15;
	ld.global.f32 	%f36, [%rd21];
	fma.rn.f32 	%f37, %f35, %f36, %f34;
	st.local.v2.u32 	[%rd12], {%r49, %r50};
	{ // callseq 6, 0
	.param .b64 param0;
	st.param.b64 	[param0], %rd14;
	.param .b64 param1;
	st.param.b64 	[param1], %rd11;
	.param .b32 retval0;
	call.uni (retval0), 
	vprintf, 
	(
	param0, 
	param1
	);
	ld.param.b32 	%r51, [retval0];
	} // callseq 6
	add.s32 	%r53, %r25, 7;
	ld.global.f32 	%f38, [%rd8+28];
	add.s32 	%r54, %r50, %r15;
	add.s64 	%rd22, %rd21, %rd15;
	ld.global.f32 	%f39, [%rd22];
	fma.rn.f32 	%f67, %f38, %f39, %f37;
	st.local.v2.u32 	[%rd12], {%r53, %r54};
	{ // callseq 7, 0
	.param .b64 param0;
	st.param.b64 	[param0], %rd14;
	.param .b64 param1;
	st.param.b64 	[param1], %rd11;
	.param .b32 retval0;
	call.uni (retval0), 
	vprintf, 
	(
	param0, 
	param1
	);
	ld.param.b32 	%r55, [retval0];
	} // callseq 7
	add.s32 	%r87, %r87, 8;
	and.b32  	%r89, %r14, 2147483640;
	setp.ne.s32 	%p6, %r87, %r89;
	@%p6 bra 	$L__BB1_4;
$L__BB1_5:
	setp.eq.s32 	%p7, %r4, 0;
	@%p7 bra 	$L__BB1_13;
	and.b32  	%r9, %r14, 3;
	setp.lt.u32 	%p8, %r4, 4;
	@%p8 bra 	$L__BB1_8;
	add.s32 	%r57, %r89, %r3;
	mul.wide.u32 	%rd23, %r57, 4;
	add.s64 	%rd24, %rd2, %rd23;
	ld.global.f32 	%f41, [%rd24];
	mad.lo.s32 	%r58, %r89, %r15, %r2;
	mul.wide.s32 	%rd25, %r58, 4;
	add.s64 	%rd26, %rd1, %rd25;
	ld.global.f32 	%f42, [%rd26];
	fma.rn.f32 	%f43, %f41, %f42, %f67;
	add.u64 	%rd27, %SP, 0;
	add.u64 	%rd28, %SPL, 0;
	st.local.v2.u32 	[%rd28], {%r57, %r58};
	mov.u64 	%rd29, $str;
	cvta.global.u64 	%rd30, %rd29;
	{ // callseq 8, 0
	.param .b64 param0;
	st.param.b64 	[param0], %rd30;
	.param .b64 param1;
	st.param.b64 	[param1], %rd27;
	.param .b32 retval0;
	call.uni (retval0), 
	vprintf, 
	(
	param0, 
	param1
	);
	ld.param.b32 	%r59, [retval0];
	} // callseq 8
	add.s32 	%r61, %r57, 1;
	cvt.u64.u32 	%rd31, %r3;
	cvt.u64.u32 	%rd32, %r89;
	add.s64 	%rd33, %rd32, %rd31;
	shl.b64 	%rd34, %rd33, 2;
	add.s64 	%rd35, %rd2, %rd34;
	ld.global.f32 	%f44, [%rd35+4];
	add.s32 	%r62, %r58, %r15;
	mul.wide.s32 	%rd36, %r15, 4;
	add.s64 	%rd37, %rd26, %rd36;
	ld.global.f32 	%f45, [%rd37];
	fma.rn.f32 	%f46, %f44, %f45, %f43;
	st.local.v2.u32 	[%rd28], {%r61, %r62};
	{ // callseq 9, 0
	.param .b64 param0;
	st.param.b64 	[param0], %rd30;
	.param .b64 param1;
	st.param.b64 	[param1], %rd27;
	.param .b32 retval0;
	call.uni (retval0), 
	vprintf, 
	(
	param0, 
	param1
	);
	ld.param.b32 	%r63, [retval0];
	} // callseq 9
	add.s32 	%r65, %r57, 2;
	ld.global.f32 	%f47, [%rd35+8];
	add.s32 	%r66, %r62, %r15;
	add.s64 	%rd38, %rd37, %rd36;
	ld.global.f32 	%f48, [%rd38];
	fma.rn.f32 	%f49, %f47, %f48, %f46;
	st.local.v2.u32 	[%rd28], {%r65, %r66};
	{ // callseq 10, 0
	.param .b64 param0;
	st.param.b64 	[param0], %rd30;
	.param .b64 param1;
	st.param.b64 	[param1], %rd27;
	.param .b32 retval0;
	call.uni (retval0), 
	vprintf, 
	(
	param0, 
	param1
	);
	ld.param.b32 	%r67, [retval0];
	} // callseq 10
	add.s32 	%r69, %r57, 3;
	ld.global.f32 	%f50, [%rd35+12];
	add.s32 	%r70, %r66, %r15;
	add.s64 	%rd39, %rd38, %rd36;
	ld.global.f32 	%f51, [%rd39];
	fma.rn.f32 	%f67, %f50, %f51, %f49;
	st.local.v2.u32 	[%rd28], {%r69, %r70};
	{ // callseq 11, 0
	.param .b64 param0;
	st.param.b64 	[param0], %rd30;
	.param .b64 param1;
	st.param.b64 	[param1], %rd27;
	.param .b32 retval0;
	call.uni (retval0), 
	vprintf, 
	(
	param0, 
	param1
	);
	ld.param.b32 	%r71, [retval0];
	} // callseq 11
	add.s32 	%r89, %r89, 4;
$L__BB1_8:
	setp.eq.s32 	%p9, %r9, 0;
	@%p9 bra 	$L__BB1_13;
	add.u64 	%rd40, %SP, 0;
	add.u64 	%rd3, %SPL, 0;
	setp.eq.s32 	%p10, %r9, 1;
	@%p10 bra 	$L__BB1_11;
	add.s32 	%r73, %r89, %r3;
	mul.wide.u32 	%rd41, %r73, 4;
	add.s64 	%rd42, %rd2, %rd41;
	ld.global.f32 	%f53, [%rd42];
	mad.lo.s32 	%r74, %r89, %r15, %r2;
	mul.wide.s32 	%rd43, %r74, 4;
	add.s64 	%rd44, %rd1, %rd43;
	ld.global.f32 	%f54, [%rd44];
	fma.rn.f32 	%f55, %f53, %f54, %f67;
	st.local.v2.u32 	[%rd3], {%r73, %r74};
	mov.u64 	%rd45, $str;
	cvta.global.u64 	%rd46, %rd45;
	{ // callseq 12, 0
	.param .b64 param0;
	st.param.b64 	[param0], %rd46;
	.param .b64 param1;
	st.param.b64 	[param1], %rd40;
	.param .b32 retval0;
	call.uni (retval0), 
	vprintf, 
	(
	param0, 
	param1
	);
	ld.param.b32 	%r75, [retval0];
	} // callseq 12
	add.s32 	%r77, %r73, 1;
	cvt.u64.u32 	%rd48, %r3;
	cvt.u64.u32 	%rd49, %r89;
	add.s64 	%rd50, %rd49, %rd48;
	shl.b64 	%rd51, %rd50, 2;
	add.s64 	%rd52, %rd2, %rd51;
	ld.global.f32 	%f56, [%rd52+4];
	add.s32 	%r78, %r74, %r15;
	mul.wide.s32 	%rd53, %r15, 4;
	add.s64 	%rd54, %rd44, %rd53;
	ld.global.f32 	%f57, [%rd54];
	fma.rn.f32 	%f67, %f56, %f57, %f55;
	st.local.v2.u32 	[%rd3], {%r77, %r78};
	{ // callseq 13, 0
	.param .b64 param0;
	st.param.b64 	[param0], %rd46;
	.param .b64 param1;
	st.param.b64 	[param1], %rd40;
	.param .b32 retval0;
	call.uni (retval0), 
	vprintf, 
	(
	param0, 
	param1
	);
	ld.param.b32 	%r79, [retval0];
	} // callseq 13
	add.s32 	%r89, %r89, 2;
$L__BB1_11:
	and.b32  	%r81, %r14, 1;
	setp.eq.b32 	%p11, %r81, 1;
	not.pred 	%p12, %p11;
	@%p12 bra 	$L__BB1_13;
	add.s32 	%r82, %r89, %r3;
	mul.wide.u32 	%rd55, %r82, 4;
	add.s64 	%rd56, %rd2, %rd55;
	ld.global.f32 	%f58, [%rd56];
	mad.lo.s32 	%r83, %r89, %r15, %r2;
	mul.wide.s32 	%rd57, %r83, 4;
	add.s64 	%rd58, %rd1, %rd57;
	ld.global.f32 	%f59, [%rd58];
	fma.rn.f32 	%f67, %f58, %f59, %f67;
	st.local.v2.u32 	[%rd3], {%r82, %r83};
	mov.u64 	%rd59, $str;
	cvta.global.u64 	%rd60, %rd59;
	{ // callseq 14, 0
	.param .b64 param0;
	st.param.b64 	[param0], %rd60;
	.param .b64 param1;
	st.param.b64 	[param1], %rd40;
	.param .b32 retval0;
	call.uni (retval0), 
	vprintf, 
	(
	param0, 
	param1
	);
	ld.param.b32 	%r84, [retval0];
	} // callseq 14
$L__BB1_13:
	ld.param.u64 	%rd65, [_Z10matmul_gpuPfS_S_iii_param_2];
	mad.lo.s32 	%r86, %r15, %r1, %r2;
	cvta.to.global.u64 	%rd62, %rd65;
	mul.wide.s32 	%rd63, %r86, 4;
	add.s64 	%rd64, %rd62, %rd63;
	st.global.f32 	[%rd64], %f67;
$L__BB1_14:
	ret;

}


// ===== COMPILED SASS (sm_100) =====

	.target	sm_100

	.elftype	@"ET_EXEC"


//--------------------- .note.nv.tkinfo           --------------------------
	.section	.note.nv.tkinfo,"",@"SHT_NOTE"
	.sectionflags	@"SHF_NOTE_NV_TKINFO"
	.tkinfo
        /*0018*/ 	.word	0x00000002
        /*0030*/ 	.string	""
        /*0030*/ 	.string	"ptxas"
        /*0030*/ 	.string	"Cuda compilation tools, release 13.0, V13.0.88"
        /*0030*/ 	.string	"Build cuda_13.0.r13.0/compiler.36424714_0"
        /*0030*/ 	.string	"-arch sm_100 -m 64 "



//--------------------- .note.nv.cuinfo           --------------------------
	.section	.note.nv.cuinfo,"",@"SHT_NOTE"
	.sectionflags	@"SHF_NOTE_NV_CUINFO"
        /*0018*/ 	.short	0x0002
        /*001a*/ 	.short	0x0064
        /*001c*/ 	.short	0x0082
	.zero		2


//--------------------- .nv.info                  --------------------------
	.section	.nv.info,"",@"SHT_CUDA_INFO"
	.align	4


	//----- nvinfo : EIATTR_REGCOUNT
	.align		4
        /*0000*/ 	.byte	0x04, 0x2f
        /*0002*/ 	.short	(.L_2 - .L_1)
	.align		4
.L_1:
        /*0004*/ 	.word	index@(_Z9addKernelPiPKiS1_)
        /*0008*/ 	.word	0x0000000c


	//----- nvinfo : EIATTR_FRAME_SIZE
	.align		4
.L_2:
        /*000c*/ 	.byte	0x04, 0x11
        /*000e*/ 	.short	(.L_4 - .L_3)
	.align		4
.L_3:
        /*0010*/ 	.word	index@(_Z9addKernelPiPKiS1_)
        /*0014*/ 	.word	0x00000000


	//----- nvinfo : EIATTR_REGCOUNT
	.align		4
.L_4:
        /*0018*/ 	.byte	0x04, 0x2f
        /*001a*/ 	.short	(.L_6 - .L_5)
	.align		4
.L_5:
        /*001c*/ 	.word	index@(_Z10matmul_gpuPfS_S_iii)
        /*0020*/ 	.word	0x00000026


	//----- nvinfo : EIATTR_FRAME_SIZE
	.align		4
.L_6:
        /*0024*/ 	.byte	0x04, 0x11
        /*0026*/ 	.short	(.L_8 - .L_7)
	.align		4
.L_7:
        /*0028*/ 	.word	index@(_Z10matmul_gpuPfS_S_iii)
        /*002c*/ 	.word	0x00000008


	//----- nvinfo : EIATTR_MIN_STACK_SIZE
	.align		4
.L_8:
        /*0030*/ 	.byte	0x04, 0x12
        /*0032*/ 	.short	(.L_10 - .L_9)
	.align		4
.L_9:
        /*0034*/ 	.word	index@(_Z10matmul_gpuPfS_S_iii)
        /*0038*/ 	.word	0x00000008


	//----- nvinfo : EIATTR_MIN_STACK_SIZE
	.align		4
.L_10:
        /*003c*/ 	.byte	0x04, 0x12
        /*003e*/ 	.short	(.L_12 - .L_11)
	.align		4
.L_11:
        /*0040*/ 	.word	index@(_Z9addKernelPiPKiS1_)
        /*0044*/ 	.word	0x00000000
.L_12:


//--------------------- .nv.compat                --------------------------
	.section	.nv.compat,"",@"SHT_CUDA_COMPAT_INFO"
	.align	4
        /*0000*/ 	.byte	0x02, 0x09, 0x00, 0x00, 0x02, 0x02, 0x01, 0x00, 0x02, 0x05, 0x05, 0x00, 0x03, 0x07, 0x01, 0x01
        /*0010*/ 	.byte	0x02, 0x03, 0x00, 0x00, 0x02, 0x06, 0x01, 0x00, 0x04, 0x0b, 0x08, 0x00, 0x09, 0x00, 0x00, 0x00
        /*0020*/ 	.byte	0x00, 0x00, 0x00, 0x00


//--------------------- .nv.info._Z10matmul_gpuPfS_S_iii --------------------------
	.section	.nv.info._Z10matmul_gpuPfS_S_iii,"",@"SHT_CUDA_INFO"
	.sectionflags	@""
	.align	4


	//----- nvinfo : EIATTR_CUDA_API_VERSION
	.align		4
        /*0000*/ 	.byte	0x04, 0x37
        /*0002*/ 	.short	(.L_14 - .L_13)
.L_13:
        /*0004*/ 	.word	0x00000082


	//----- nvinfo : EIATTR_KPARAM_INFO
	.align		4
.L_14:
        /*0008*/ 	.byte	0x04, 0x17
        /*000a*/ 	.short	(.L_16 - .L_15)
.L_15:
        /*000c*/ 	.word	0x00000000
        /*0010*/ 	.short	0x0005
        /*0012*/ 	.short	0x0020
        /*0014*/ 	.byte	0x00, 0xf0, 0x11, 0x00


	//----- nvinfo : EIATTR_KPARAM_INFO
	.align		4
.L_16:
        /*0018*/ 	.byte	0x04, 0x17
        /*001a*/ 	.short	(.L_18 - .L_17)
.L_17:
        /*001c*/ 	.word	0x00000000
        /*0020*/ 	.short	0x0004
        /*0022*/ 	.short	0x001c
        /*0024*/ 	.byte	0x00, 0xf0, 0x11, 0x00


	//----- nvinfo : EIATTR_KPARAM_INFO
	.align		4
.L_18:
        /*0028*/ 	.byte	0x04, 0x17
        /*002a*/ 	.short	(.L_20 - .L_19)
.L_19:
        /*002c*/ 	.word	0x00000000
        /*0030*/ 	.short	0x0003
        /*0032*/ 	.short	0x0018
        /*0034*/ 	.byte	0x00, 0xf0, 0x11, 0x00


	//----- nvinfo : EIATTR_KPARAM_INFO
	.align		4
.L_20:
        /*0038*/ 	.byte	0x04, 0x17
        /*003a*/ 	.short	(.L_22 - .L_21)
.L_21:
        /*003c*/ 	.word	0x00000000
        /*0040*/ 	.short	0x0002
        /*0042*/ 	.short	0x0010
        /*0044*/ 	.byte	0x00, 0xf5, 0x21, 0x00


	//----- nvinfo : EIATTR_KPARAM_INFO
	.align		4
.L_22:
        /*0048*/ 	.byte	0x04, 0x17
        /*004a*/ 	.short	(.L_24 - .L_23)
.L_23:
        /*004c*/ 	.word	0x00000000
        /*0050*/ 	.short	0x0001
        /*0052*/ 	.short	0x0008
        /*0054*/ 	.byte	0x00, 0xf5, 0x21, 0x00


	//----- nvinfo : EIATTR_KPARAM_INFO
	.align		4
.L_24:
        /*0058*/ 	.byte	0x04, 0x17
        /*005a*/ 	.short	(.L_26 - .L_25)
.L_25:
        /*005c*/ 	.word	0x00000000
        /*0060*/ 	.short	0x0000
        /*0062*/ 	.short	0x0000
        /*0064*/ 	.byte	0x00, 0xf5, 0x21, 0x00


	//----- nvinfo : EIATTR_SPARSE_MMA_MASK
	.align		4
.L_26:
        /*0068*/ 	.byte	0x03, 0x50
        /*006a*/ 	.short	0x0000


	//----- nvinfo : EIATTR_MAXREG_COUNT
	.align		4
        /*006c*/ 	.byte	0x03, 0x1b
        /*006e*/ 	.short	0x00ff


	//----- nvinfo : EIATTR_EXTERNS
	.align		4
        /*0070*/ 	.byte	0x04, 0x0f
        /*0072*/ 	.short	(.L_28 - .L_27)


	//   ....[0]....
	.align		4
.L_27:
        /*0074*/ 	.word	index@(vprintf)


	//----- nvinfo : EIATTR_MERCURY_ISA_VERSION
	.align		4
.L_28:
        /*0078*/ 	.byte	0x03, 0x5f
        /*007a*/ 	.short	0x0101


	//----- nvinfo : EIATTR_VRC_CTA_INIT_COUNT
	.align		4
        /*007c*/ 	.byte	0x02, 0x4a
	.zero		1
	.zero		1


	//----- nvinfo : EIATTR_SYSCALL_OFFSETS
	.align		4
        /*0080*/ 	.byte	0x04, 0x46
        /*0082*/ 	.short	(.L_30 - .L_29)


	//   ....[0]....
.L_29:
        /*0084*/ 	.word	0x00000380


	//   ....[1]....
        /*0088*/ 	.word	0x00000480


	//   ....[2]....
        /*008c*/ 	.word	0x00000580


	//   ....[3]....
        /*0090*/ 	.word	0x00000680


	//   ....[4]....
        /*0094*/ 	.word	0x00000780


	//   ....[5]....
        /*0098*/ 	.word	0x00000880


	//   ....[6]....
        /*009c*/ 	.word	0x00000980


	//   ....[7]....
        /*00a0*/ 	.word	0x00000a80


	//   ....[8]....
        /*00a4*/ 	.word	0x00000c90


	//   ....[9]....
        /*00a8*/ 	.word	0x00000df0


	//   ....[10]....
        /*00ac*/ 	.word	0x00000ef0


	//   ....[11]....
        /*00b0*/ 	.word	0x00000ff0


	//   ....[12]....
        /*00b4*/ 	.word	0x00001190


	//   ....[13]....
        /*00b8*/ 	.word	0x000012e0


	//   ....[14]....
        /*00bc*/ 	.word	0x00001480


	//----- nvinfo : EIATTR_EXIT_INSTR_OFFSETS
	.align		4
.L_30:
        /*00c0*/ 	.byte	0x04, 0x1c
        /*00c2*/ 	.short	(.L_32 - .L_31)


	//   ....[0]....
.L_31:
        /*00c4*/ 	.word	0x00000120


	//   ....[1]....
        /*00c8*/ 	.word	0x000014f0


	//----- nvinfo : EIATTR_CRS_STACK_SIZE
	.align		4
.L_32:
        /*00cc*/ 	.byte	0x04, 0x1e
        /*00ce*/ 	.short	(.L_34 - .L_33)
.L_33:
        /*00d0*/ 	.word	0x00000000


	//----- nvinfo : EIATTR_CBANK_PARAM_SIZE
	.align		4
.L_34:
        /*00d4*/ 	.byte	0x03, 0x19
        /*00d6*/ 	.short	0x0024


	//----- nvinfo : EIATTR_PARAM_CBANK
	.align		4
        /*00d8*/ 	.byte	0x04, 0x0a
        /*00da*/ 	.short	(.L_36 - .L_35)
	.align		4
.L_35:
        /*00dc*/ 	.word	index@(.nv.constant0._Z10matmul_gpuPfS_S_iii)
        /*00e0*/ 	.short	0x0380
        /*00e2*/ 	.short	0x0024


	//----- nvinfo : EIATTR_SW_WAR
	.align		4
.L_36:
        /*00e4*/ 	.byte	0x04, 0x36
        /*00e6*/ 	.short	(.L_38 - .L_37)
.L_37:
        /*00e8*/ 	.word	0x00000008
.L_38:


//--------------------- .nv.info._Z9addKernelPiPKiS1_ --------------------------
	.section	.nv.info._Z9addKernelPiPKiS1_,"",@"SHT_CUDA_INFO"
	.sectionflags	@""
	.align	4


	//----- nvinfo : EIATTR_CUDA_API_VERSION
	.align		4
        /*0000*/ 	.byte	0x04, 0x37
        /*0002*/ 	.short	(.L_40 - .L_39)
.L_39:
        /*0004*/ 	.word	0x00000082


	//----- nvinfo : EIATTR_KPARAM_INFO
	.align		4
.L_40:
        /*0008*/ 	.byte	0x04, 0x17
        /*000a*/ 	.short	(.L_42 - .L_41)
.L_41:
        /*000c*/ 	.word	0x00000000
        /*0010*/ 	.short	0x0002
        /*0012*/ 	.short	0x0010
        /*0014*/ 	.byte	0x00, 0xf5, 0x21, 0x00


	//----- nvinfo : EIATTR_KPARAM_INFO
	.align		4
.L_42:
        /*0018*/ 	.byte	0x04, 0x17
        /*001a*/ 	.short	(.L_44 - .L_43)
.L_43:
        /*001c*/ 	.word	0x00000000
        /*0020*/ 	.short	0x0001
        /*0022*/ 	.short	0x0008
        /*0024*/ 	.byte	0x00, 0xf5, 0x21, 0x00


	//----- nvinfo : EIATTR_KPARAM_INFO
	.align		4
.L_44:
        /*0028*/ 	.byte	0x04, 0x17
        /*002a*/ 	.short	(.L_46 - .L_45)
.L_45:
        /*002c*/ 	.word	0x00000000
        /*0030*/ 	.short	0x0000
        /*0032*/ 	.short	0x0000
        /*0034*/ 	.byte	0x00, 0xf5, 0x21, 0x00


	//----- nvinfo : EIATTR_SPARSE_MMA_MASK
	.align		4
.L_46:
        /*0038*/ 	.byte	0x03, 0x50
        /*003a*/ 	.short	0x0000


	//----- nvinfo : EIATTR_MAXREG_COUNT
	.align		4
        /*003c*/ 	.byte	0x03, 0x1b
        /*003e*/ 	.short	0x00ff


	//----- nvinfo : EIATTR_MERCURY_ISA_VERSION
	.align		4
        /*0040*/ 	.byte	0x03, 0x5f
        /*0042*/ 	.short	0x0101


	//----- nvinfo : EIATTR_VRC_CTA_INIT_COUNT
	.align		4
        /*0044*/ 	.byte	0x02, 0x4a
	.zero		1
	.zero		1


	//----- nvinfo : EIATTR_EXIT_INSTR_OFFSETS
	.align		4
        /*0048*/ 	.byte	0x04, 0x1c
        /*004a*/ 	.short	(.L_48 - .L_47)


	//   ....[0]....
.L_47:
        /*004c*/ 	.word	0x000000d0


	//----- nvinfo : EIATTR_CBANK_PARAM_SIZE
	.align		4
.L_48:
        /*0050*/ 	.byte	0x03, 0x19
        /*0052*/ 	.short	0x0018


	//----- nvinfo : EIATTR_PARAM_CBANK
	.align		4
        /*0054*/ 	.byte	0x04, 0x0a
        /*0056*/ 	.short	(.L_50 - .L_49)
	.align		4
.L_49:
        /*0058*/ 	.word	index@(.nv.constant0._Z9addKernelPiPKiS1_)
        /*005c*/ 	.short	0x0380
        /*005e*/ 	.short	0x0018


	//----- nvinfo : EIATTR_SW_WAR
	.align		4
.L_50:
        /*0060*/ 	.byte	0x04, 0x36
        /*0062*/ 	.short	(.L_52 - .L_51)
.L_51:
        /*0064*/ 	.word	0x00000008
.L_52:


//--------------------- .nv.callgraph             --------------------------
	.section	.nv.callgraph,"",@"SHT_CUDA_CALLGRAPH"
	.align	4
	.sectionentsize	8
	.align		4
        /*0000*/ 	.word	0x00000000
	.align		4
        /*0004*/ 	.word	0xffffffff
	.align		4
        /*0008*/ 	.word	index@(_Z10matmul_gpuPfS_S_iii)
	.align		4
        /*000c*/ 	.word	index@(vprintf)
	.align		4
        /*0010*/ 	.word	0x00000000
	.align		4
        /*0014*/ 	.word	0xfffffffe
	.align		4
        /*0018*/ 	.word	0x00000000
	.align		4
        /*001c*/ 	.word	0xfffffffd
	.align		4
        /*0020*/ 	.word	0x00000000
	.align		4
        /*0024*/ 	.word	0xfffffffc


//--------------------- .nv.constant4             --------------------------
	.section	.nv.constant4,"a",@progbits
	.align	8
	.align		8
.nv.constant4:
        /*0000*/ 	.dword	vprintf
	.align		8
        /*0008*/ 	.dword	$str


//--------------------- .text._Z10matmul_gpuPfS_S_iii --------------------------
	.section	.text._Z10matmul_gpuPfS_S_iii,"ax",@progbits
	.align	128
        .global         _Z10matmul_gpuPfS_S_iii
        .type           _Z10matmul_gpuPfS_S_iii,@function
        .size           _Z10matmul_gpuPfS_S_iii,(.L_x_24 - _Z10matmul_gpuPfS_S_iii)
        .other          _Z10matmul_gpuPfS_S_iii,@"STO_CUDA_ENTRY STV_DEFAULT"
_Z10matmul_gpuPfS_S_iii:
.text._Z10matmul_gpuPfS_S_iii:
[----:B------:R-:W0:Y:S01]  /*0000*/  LDC R1, c[0x0][0x37c] ;  /* 0x0000df00ff017b82 */ /* 0x000e220000000800 */
[----:B------:R-:W1:Y:S01]  /*0010*/  S2R R3, SR_TID.X ;  /* 0x0000000000037919 */ /* 0x000e620000002100 */
[----:B------:R-:W2:Y:S06]  /*0020*/  LDCU UR5, c[0x0][0x2fc] ;  /* 0x00005f80ff0577ac */ /* 0x000eac0008000800 */
[----:B------:R-:W3:Y:S01]  /*0030*/  LDC R27, c[0x0][0x364] ;  /* 0x0000d900ff1b7b82 */ /* 0x000ee20000000800 */
[----:B0-----:R-:W-:Y:S01]  /*0040*/  IADD3 R1, PT, PT, R1, -0x8, RZ ;  /* 0xfffffff801017810 */ /* 0x001fe20007ffe0ff */
[----:B------:R-:W3:Y:S01]  /*0050*/  S2R R0, SR_TID.Y ;  /* 0x0000000000007919 */ /* 0x000ee20000002200 */
[----:B------:R-:W0:Y:S01]  /*0060*/  LDCU UR8, c[0x0][0x3a0] ;  /* 0x00007400ff0877ac */ /* 0x000e220008000800 */
[----:B------:R-:W4:Y:S04]  /*0070*/  LDCU UR9, c[0x0][0x398] ;  /* 0x00007300ff0977ac */ /* 0x000f280008000800 */
[----:B------:R-:W1:Y:S01]  /*0080*/  S2UR UR7, SR_CTAID.X ;  /* 0x00000000000779c3 */ /* 0x000e620000002500 */
[----:B------:R-:W5:Y:S07]  /*0090*/  LDCU UR4, c[0x0][0x2f8] ;  /* 0x00005f00ff0477ac */ /* 0x000f6e0008000800 */
[----:B------:R-:W1:Y:S08]  /*00a0*/  LDC R30, c[0x0][0x360] ;  /* 0x0000d800ff1e7b82 */ /* 0x000e700000000800 */
[----:B------:R-:W3:Y:S01]  /*00b0*/  S2UR UR6, SR_CTAID.Y ;  /* 0x00000000000679c3 */ /* 0x000ee20000002600 */
[----:B-----5:R-:W-:-:S05]  /*00c0*/  IADD3 R22, P1, PT, R1, UR4, RZ ;  /* 0x0000000401167c10 */ /* 0x020fca000ff3e0ff */
[----:B--2---:R-:W-:Y:S02]  /*00d0*/  IMAD.X R19, RZ, RZ, UR5, P1 ;  /* 0x00000005ff137e24 */ /* 0x004fe400088e06ff */
[----:B-1----:R-:W-:-:S05]  /*00e0*/  IMAD R30, R30, UR7, R3 ;  /* 0x000000071e1e7c24 */ /* 0x002fca000f8e0203 */
[----:B0-----:R-:W-:Y:S01]  /*00f0*/  ISETP.GE.AND P0, PT, R30, UR8, PT ;  /* 0x000000081e007c0c */ /* 0x001fe2000bf06270 */
[----:B---3--:R-:W-:-:S05]  /*0100*/  IMAD R27, R27, UR6, R0 ;  /* 0x000000061b1b7c24 */ /* 0x008fca000f8e0200 */
[----:B----4-:R-:W-:-:S13]  /*0110*/  ISETP.GE.OR P0, PT, R27, UR9, P0 ;  /* 0x000000091b007c0c */ /* 0x010fda0008706670 */
[----:B------:R-:W-:Y:S05]  /*0120*/  @P0 EXIT ;  /* 0x000000000000094d */ /* 0x000fea0003800000 */
[----:B------:R-:W0:Y:S01]  /*0130*/  LDCU UR4, c[0x0][0x39c] ;  /* 0x00007380ff0477ac */ /* 0x000e220008000800 */
[----:B------:R-:W-:Y:S01]  /*0140*/  IMAD.MOV.U32 R29, RZ, RZ, RZ ;  /* 0x000000ffff1d7224 */ /* 0x000fe200078e00ff */
[----:B------:R-:W1:Y:S01]  /*0150*/  LDCU.64 UR36, c[0x0][0x358] ;  /* 0x00006b00ff2477ac */ /* 0x000e620008000a00 */
[----:B0-----:R-:W-:-:S04]  /*0160*/  MOV R2, UR4 ;  /* 0x0000000400027c02 */ /* 0x001fc80008000f00 */
[----:B------:R-:W-:-:S13]  /*0170*/  ISETP.GE.AND P0, PT, R2, 0x1, PT ;  /* 0x000000010200780c */ /* 0x000fda0003f06270 */
[----:B-1----:R-:W-:Y:S05]  /*0180*/  @!P0 BRA `(.L_x_0) ;  /* 0x0000001000c48947 */ /* 0x002fea0003800000 */
[C---:B------:R-:W-:Y:S01]  /*0190*/  ISETP.GE.U32.AND P0, PT, R2.reuse, 0x8, PT ;  /* 0x000000080200780c */ /* 0x040fe20003f06070 */
[----:B------:R-:W-:Y:S02]  /*01a0*/  HFMA2 R29, -RZ, RZ, 0, 0 ;  /* 0x00000000ff1d7431 */ /* 0x000fe400000001ff */
[----:B------:R-:W-:Y:S01]  /*01b0*/  IMAD R28, R27, R2, RZ ;  /* 0x000000021b1c7224 */ /* 0x000fe200078e02ff */
[----:B------:R-:W-:Y:S01]  /*01c0*/  LOP3.LUT R26, R2, 0x7, RZ, 0xc0, !PT ;  /* 0x00000007021a7812 */ /* 0x000fe200078ec0ff */
[----:B------:R-:W-:-:S08]  /*01d0*/  IMAD.MOV.U32 R23, RZ, RZ, RZ ;  /* 0x000000ffff177224 */ /* 0x000fd000078e00ff */
[----:B------:R-:W-:Y:S05]  /*01e0*/  @!P0 BRA `(.L_x_1) ;  /* 0x0000000800448947 */ /* 0x000fea0003800000 */
[----:B------:R-:W-:Y:S01]  /*01f0*/  BSSY.RECONVERGENT B6, `(.L_x_2) ;  /* 0x000008f000067945 */ /* 0x000fe20003800200 */
[----:B------:R-:W-:Y:S01]  /*0200*/  MOV R29, RZ ;  /* 0x000000ff001d7202 */ /* 0x000fe20000000f00 */
[----:B------:R-:W-:Y:S01]  /*0210*/  IMAD.MOV.U32 R23, RZ, RZ, RZ ;  /* 0x000000ffff177224 */ /* 0x000fe200078e00ff */
[----:B------:R-:W0:Y:S01]  /*0220*/  LDCU UR38, c[0x0][0x3a0] ;  /* 0x00007400ff2677ac */ /* 0x000e220008000800 */
[----:B------:R-:W1:Y:S05]  /*0230*/  LDCU UR39, c[0x0][0x39c] ;  /* 0x00007380ff2777ac */ /* 0x000e6a0008000800 */
.L_x_11:
[----:B------:R-:W2:Y:S01]  /*0240*/  LDC.64 R32, c[0x0][0x380] ;  /* 0x0000e000ff207b82 */ /* 0x000ea20000000a00 */
[----:B------:R-:W-:Y:S01]  /*0250*/  IADD3 R16, PT, PT, R28, R23, RZ ;  /* 0x000000171c107210 */ /* 0x000fe20007ffe0ff */
[----:B0-----:R-:W-:-:S06]  /*0260*/  IMAD R17, R23, UR38, R30 ;  /* 0x0000002617117c24 */ /* 0x001fcc000f8e021e */
[----:B------:R-:W0:Y:S01]  /*0270*/  LDC.64 R34, c[0x0][0x388] ;  /* 0x0000e200ff227b82 */ /* 0x000e220000000a00 */
[----:B--2---:R-:W-:-:S05]  /*0280*/  IMAD.WIDE.U32 R32, R16, 0x4, R32 ;  /* 0x0000000410207825 */ /* 0x004fca00078e0020 */
[----:B------:R-:W2:Y:S01]  /*0290*/  LDG.E R0, desc[UR36][R32.64] ;  /* 0x0000002420007981 */ /* 0x000ea2000c1e1900 */
[----:B0-----:R-:W-:-:S05]  /*02a0*/  IMAD.WIDE R34, R17, 0x4, R34 ;  /* 0x0000000411227825 */ /* 0x001fca00078e0222 */
[----:B------:R-:W2:Y:S01]  /*02b0*/  LDG.E R3, desc[UR36][R34.64] ;  /* 0x0000002422037981 */ /* 0x000ea2000c1e1900 */
[----:B------:R-:W0:Y:S01]  /*02c0*/  LDCU UR4, c[0x0][0x2f8] ;  /* 0x00005f00ff0477ac */ /* 0x000e220008000800 */
[----:B------:R-:W-:-:S04]  /*02d0*/  MOV R18, 0x0 ;  /* 0x0000000000127802 */ /* 0x000fc80000000f00 */
[----:B------:R3:W4:Y:S01]  /*02e0*/  LDC.64 R8, c[0x4][R18] ;  /* 0x0100000012087b82 */ /* 0x0007220000000a00 */
[----:B0-----:R-:W-:Y:S01]  /*02f0*/  VIADD R2, R22, -UR4 ;  /* 0x8000000416027c36 */ /* 0x001fe20008000000 */
[----:B------:R-:W0:Y:S04]  /*0300*/  LDCU.64 UR4, c[0x4][0x8] ;  /* 0x01000100ff0477ac */ /* 0x000e280008000a00 */
[----:B------:R3:W-:Y:S01]  /*0310*/  STL.64 [R2], R16 ;  /* 0x0000001002007387 */ /* 0x0007e20000100a00 */
[----:B------:R-:W-:Y:S01]  /*0320*/  MOV R6, R22 ;  /* 0x0000001600067202 */ /* 0x000fe20000000f00 */
[----:B------:R-:W-:Y:S01]  /*0330*/  IMAD.MOV.U32 R7, RZ, RZ, R19 ;  /* 0x000000ffff077224 */ /* 0x000fe200078e0013 */
[----:B0-----:R-:W-:Y:S01]  /*0340*/  MOV R4, UR4 ;  /* 0x0000000400047c02 */ /* 0x001fe20008000f00 */
[----:B------:R-:W-:-:S02]  /*0350*/  IMAD.U32 R5, RZ, RZ, UR5 ;  /* 0x00000005ff057e24 */ /* 0x000fc4000f8e00ff */
[----:B--234-:R-:W-:-:S07]  /*0360*/  FFMA R29, R0, R3, R29 ;  /* 0x00000003001d7223 */ /* 0x01cfce000000001d */
[----:B------:R-:W-:-:S07]  /*0370*/  LEPC R20, `(.L_x_3) ;  /* 0x000000001014794e */ /* 0x000fce0000000000 */
[----:B-1----:R-:W-:Y:S05]  /*0380*/  CALL.ABS.NOINC R8 ;  /* 0x0000000008007343 */ /* 0x002fea0003c00000 */
.L_x_3:
[----:B------:R-:W0:Y:S01]  /*0390*/  LDC R25, c[0x0][0x3a0] ;  /* 0x0000e800ff197b82 */ /* 0x000e220000000800 */
[----:B------:R-:W2:Y:S01]  /*03a0*/  LDG.E R0, desc[UR36][R32.64+0x4] ;  /* 0x0000042420007981 */ /* 0x000ea2000c1e1900 */
[----:B------:R-:W-:Y:S01]  /*03b0*/  VIADD R24, R16, 0x1 ;  /* 0x0000000110187836 */ /* 0x000fe20000000000 */
[----:B------:R-:W1:Y:S01]  /*03c0*/  LDCU.64 UR4, c[0x4][0x8] ;  /* 0x01000100ff0477ac */ /* 0x000e620008000a00 */
[----:B0-----:R-:W-:-:S05]  /*03d0*/  IMAD.WIDE R34, R25, 0x4, R34 ;  /* 0x0000000419227825 */ /* 0x001fca00078e0222 */
[----:B------:R-:W2:Y:S01]  /*03e0*/  LDG.E R3, desc[UR36][R34.64] ;  /* 0x0000002422037981 */ /* 0x000ea2000c1e1900 */
[----:B------:R-:W-:Y:S01]  /*03f0*/  IADD3 R25, PT, PT, R17, R25, RZ ;  /* 0x0000001911197210 */ /* 0x000fe20007ffe0ff */
[----:B------:R0:W3:Y:S04]  /*0400*/  LDC.64 R8, c[0x4][R18] ;  /* 0x0100000012087b82 */ /* 0x0000e80000000a00 */
[----:B------:R0:W-:Y:S01]  /*0410*/  STL.64 [R2], R24 ;  /* 0x0000001802007387 */ /* 0x0001e20000100a00 */
[----:B-1----:R-:W-:Y:S01]  /*0420*/  MOV R4, UR4 ;  /* 0x0000000400047c02 */ /* 0x002fe20008000f00 */
[----:B------:R-:W-:Y:S01]  /*0430*/  IMAD.U32 R5, RZ, RZ, UR5 ;  /* 0x00000005ff057e24 */ /* 0x000fe2000f8e00ff */
[----:B------:R-:W-:Y:S01]  /*0440*/  MOV R6, R22 ;  /* 0x0000001600067202 */ /* 0x000fe20000000f00 */
[----:B------:R-:W-:-:S02]  /*0450*/  IMAD.MOV.U32 R7, RZ, RZ, R19 ;  /* 0x000000ffff077224 */ /* 0x000fc400078e0013 */
[----:B0-23--:R-:W-:-:S07]  /*0460*/  FFMA R17, R0, R3, R29 ;  /* 0x0000000300117223 */ /* 0x00dfce000000001d */
[----:B------:R-:W-:-:S07]  /*0470*/  LEPC R20, `(.L_x_4) ;  /* 0x000000001014794e */ /* 0x000fce0000000000 */
[----:B------:R-:W-:Y:S05]  /*0480*/  CALL.ABS.NOINC R8 ;  /* 0x0000000008007343 */ /* 0x000fea0003c00000 */
.L_x_4:
        /* <DEDUP_REMOVED lines=16> */
.L_x_5:
        /* <DEDUP_REMOVED lines=16> */
.L_x_6:
        /* <DEDUP_REMOVED lines=16> */
.L_x_7:
        /* <DEDUP_REMOVED lines=16> */
.L_x_8:
        /* <DEDUP_REMOVED lines=16> */
.L_x_9:
[----:B------:R-:W0:Y:S01]  /*0990*/  LDC R0, c[0x0][0x3a0] ;  /* 0x0000e800ff007b82 */ /* 0x000e220000000800 */
[----:B------:R-:W2:Y:S01]  /*09a0*/  LDG.E R32, desc[UR36][R32.64+0x1c] ;  /* 0x00001c2420207981 */ /* 0x000ea2000c1e1900 */
[----:B------:R-:W-:Y:S01]  /*09b0*/  VIADD R24, R16, 0x7 ;  /* 0x0000000710187836 */ /* 0x000fe20000000000 */
[----:B------:R-:W1:Y:S01]  /*09c0*/  LDCU.64 UR4, c[0x4][0x8] ;  /* 0x01000100ff0477ac */ /* 0x000e620008000a00 */
[----:B0-----:R-:W-:-:S06]  /*09d0*/  IMAD.WIDE R34, R0, 0x4, R34 ;  /* 0x0000000400227825 */ /* 0x001fcc00078e0222 */
        /* <DEDUP_REMOVED lines=11> */
.L_x_10:
[----:B------:R-:W-:Y:S01]  /*0a90*/  MOV R2, UR39 ;  /* 0x0000002700027c02 */ /* 0x000fe20008000f00 */
[----:B------:R-:W-:-:S03]  /*0aa0*/  VIADD R23, R23, 0x8 ;  /* 0x0000000817177836 */ /* 0x000fc60000000000 */
[----:B------:R-:W-:-:S04]  /*0ab0*/  LOP3.LUT R0, R2, 0x7ffffff8, RZ, 0xc0, !PT ;  /* 0x7ffffff802007812 */ /* 0x000fc800078ec0ff */
[----:B------:R-:W-:-:S13]  /*0ac0*/  ISETP.NE.AND P0, PT, R23, R0, PT ;  /* 0x000000001700720c */ /* 0x000fda0003f05270 */
[----:B------:R-:W-:Y:S05]  /*0ad0*/  @P0 BRA `(.L_x_11) ;  /* 0xfffffff400d80947 */ /* 0x000fea000383ffff */
[----:B------:R-:W-:Y:S05]  /*0ae0*/  BSYNC.RECONVERGENT B6 ;  /* 0x0000000000067941 */ /* 0x000fea0003800200 */
.L_x_2:
[----:B------:R-:W-:-:S07]  /*0af0*/  MOV R23, R0 ;  /* 0x0000000000177202 */ /* 0x000fce0000000f00 */
.L_x_1:
[----:B------:R-:W-:Y:S01]  /*0b00*/  ISETP.NE.AND P0, PT, R26, RZ, PT ;  /* 0x000000ff1a00720c */ /* 0x000fe20003f05270 */
[----:B------:R-:W-:-:S12]  /*0b10*/  BSSY.RECONVERGENT B7, `(.L_x_0) ;  /* 0x0000098000077945 */ /* 0x000fd80003800200 */
[----:B------:R-:W-:Y:S05]  /*0b20*/  @!P0 BRA `(.L_x_12) ;  /* 0x0000000800588947 */ /* 0x000fea0003800000 */
[----:B------:R-:W-:Y:S02]  /*0b30*/  ISETP.GE.U32.AND P0, PT, R26, 0x4, PT ;  /* 0x000000041a00780c */ /* 0x000fe40003f06070 */
[----:B------:R-:W-:-:S11]  /*0b40*/  LOP3.LUT R2, R2, 0x3, RZ, 0xc0, !PT ;  /* 0x0000000302027812 */ /* 0x000fd600078ec0ff */
[----:B------:R-:W-:Y:S05]  /*0b50*/  @!P0 BRA `(.L_x_13) ;  /* 0x00000004002c8947 */ /* 0x000fea0003800000 */
[----:B------:R-:W0:Y:S01]  /*0b60*/  LDC.64 R10, c[0x0][0x380] ;  /* 0x0000e000ff0a7b82 */ /* 0x000e220000000a00 */
[----:B------:R-:W1:Y:S01]  /*0b70*/  LDCU UR4, c[0x0][0x3a0] ;  /* 0x00007400ff0477ac */ /* 0x000e620008000800 */
[----:B------:R-:W-:-:S06]  /*0b80*/  IMAD.IADD R32, R28, 0x1, R23 ;  /* 0x000000011c207824 */ /* 0x000fcc00078e0217 */
[----:B------:R-:W2:Y:S01]  /*0b90*/  LDC.64 R16, c[0x0][0x388] ;  /* 0x0000e200ff107b82 */ /* 0x000ea20000000a00 */
[----:B-1----:R-:W-:Y:S01]  /*0ba0*/  IMAD R33, R23, UR4, R30 ;  /* 0x0000000417217c24 */ /* 0x002fe2000f8e021e */
[----:B------:R-:W-:Y:S01]  /*0bb0*/  MOV R8, 0x0 ;  /* 0x0000000000087802 */ /* 0x000fe20000000f00 */
[----:B------:R-:W1:Y:S01]  /*0bc0*/  LDCU.64 UR4, c[0x4][0x8] ;  /* 0x01000100ff0477ac */ /* 0x000e620008000a00 */
[----:B0-----:R-:W-:-:S06]  /*0bd0*/  IMAD.WIDE.U32 R10, R32, 0x4, R10 ;  /* 0x00000004200a7825 */ /* 0x001fcc00078e000a */
[----:B------:R-:W3:Y:S01]  /*0be0*/  LDG.E R10, desc[UR36][R10.64] ;  /* 0x000000240a0a7981 */ /* 0x000ee2000c1e1900 */
[----:B--2---:R-:W-:-:S05]  /*0bf0*/  IMAD.WIDE R16, R33, 0x4, R16 ;  /* 0x0000000421107825 */ /* 0x004fca00078e0210 */
[----:B------:R-:W3:Y:S01]  /*0c00*/  LDG.E R0, desc[UR36][R16.64] ;  /* 0x0000002410007981 */ /* 0x000ee2000c1e1900 */
[----:B------:R-:W0:Y:S03]  /*0c10*/  LDC.64 R8, c[0x4][R8] ;  /* 0x0100000008087b82 */ /* 0x000e260000000a00 */
[----:B------:R2:W-:Y:S01]  /*0c20*/  STL.64 [R1], R32 ;  /* 0x0000002001007387 */ /* 0x0005e20000100a00 */
[----:B-1----:R-:W-:Y:S01]  /*0c30*/  MOV R4, UR4 ;  /* 0x0000000400047c02 */ /* 0x002fe20008000f00 */
[----:B------:R-:W-:Y:S01]  /*0c40*/  IMAD.U32 R5, RZ, RZ, UR5 ;  /* 0x00000005ff057e24 */ /* 0x000fe2000f8e00ff */
[----:B------:R-:W-:Y:S01]  /*0c50*/  MOV R6, R22 ;  /* 0x0000001600067202 */ /* 0x000fe20000000f00 */
[----:B------:R-:W-:Y:S02]  /*0c60*/  IMAD.MOV.U32 R7, RZ, RZ, R19 ;  /* 0x000000ffff077224 */ /* 0x000fe400078e0013 */
[----:B0-23--:R-:W-:-:S07]  /*0c70*/  FFMA R29, R10, R0, R29 ;  /* 0x000000000a1d7223 */ /* 0x00dfce000000001d */
[----:B------:R-:W-:-:S07]  /*0c80*/  LEPC R20, `(.L_x_14) ;  /* 0x000000001014794e */ /* 0x000fce0000000000 */
[----:B------:R-:W-:Y:S05]  /*0c90*/  CALL.ABS.NOINC R8 ;  /* 0x0000000008007343 */ /* 0x000fea0003c00000 */
.L_x_14:
[----:B------:R-:W0:Y:S01]  /*0ca0*/  LDC R35, c[0x0][0x3a0] ;  /* 0x0000e800ff237b82 */ /* 0x000e220000000800 */
[----:B------:R-:W1:Y:S01]  /*0cb0*/  LDCU.64 UR4, c[0x0][0x380] ;  /* 0x00007000ff0477ac */ /* 0x000e620008000a00 */
[----:B------:R-:W-:-:S04]  /*0cc0*/  IADD3 R0, P0, PT, R28, R23, RZ ;  /* 0x000000171c007210 */ /* 0x000fc80007f1e0ff */
[----:B------:R-:W-:Y:S02]  /*0cd0*/  IADD3.X R3, PT, PT, RZ, RZ, RZ, P0, !PT ;  /* 0x000000ffff037210 */ /* 0x000fe400007fe4ff */
[----:B-1----:R-:W-:-:S04]  /*0ce0*/  LEA R24, P0, R0, UR4, 0x2 ;  /* 0x0000000400187c11 */ /* 0x002fc8000f8010ff */
[----:B------:R-:W-:Y:S01]  /*0cf0*/  LEA.HI.X R25, R0, UR5, R3, 0x2, P0 ;  /* 0x0000000500197c11 */ /* 0x000fe200080f1403 */
[----:B0-----:R-:W-:Y:S01]  /*0d00*/  IMAD.WIDE R16, R35, 0x4, R16 ;  /* 0x0000000423107825 */ /* 0x001fe200078e0210 */
[----:B------:R-:W-:Y:S01]  /*0d10*/  IADD3 R34, PT, PT, R32, 0x1, RZ ;  /* 0x0000000120227810 */ /* 0x000fe20007ffe0ff */
[----:B------:R-:W0:Y:S02]  /*0d20*/  LDCU.64 UR4, c[0x4][0x8] ;  /* 0x01000100ff0477ac */ /* 0x000e240008000a00 */
[----:B------:R-:W2:Y:S04]  /*0d30*/  LDG.E R0, desc[UR36][R24.64+0x4] ;  /* 0x0000042418007981 */ /* 0x000ea8000c1e1900 */
[----:B------:R-:W2:Y:S01]  /*0d40*/  LDG.E R3, desc[UR36][R16.64] ;  /* 0x0000002410037981 */ /* 0x000ea2000c1e1900 */
[----:B------:R-:W-:Y:S01]  /*0d50*/  IMAD.IADD R35, R33, 0x1, R35 ;  /* 0x0000000121237824 */ /* 0x000fe200078e0223 */
[----:B------:R-:W-:-:S04]  /*0d60*/  MOV R18, 0x0 ;  /* 0x0000000000127802 */ /* 0x000fc80000000f00 */
[----:B------:R1:W-:Y:S01]  /*0d70*/  STL.64 [R1], R34 ;  /* 0x0000002201007387 */ /* 0x0003e20000100a00 */
[----:B------:R1:W3:Y:S01]  /*0d80*/  LDC.64 R8, c[0x4][R18] ;  /* 0x0100000012087b82 */ /* 0x0002e20000000a00 */
[----:B------:R-:W-:Y:S01]  /*0d90*/  IMAD.MOV.U32 R6, RZ, RZ, R22 ;  /* 0x000000ffff067224 */ /* 0x000fe200078e0016 */
[----:B------:R-:W-:Y:S01]  /*0da0*/  MOV R7, R19 ;  /* 0x0000001300077202 */ /* 0x000fe20000000f00 */
[----:B0-----:R-:W-:Y:S01]  /*0db0*/  IMAD.U32 R4, RZ, RZ, UR4 ;  /* 0x00000004ff047e24 */ /* 0x001fe2000f8e00ff */
[----:B------:R-:W-:Y:S01]  /*0dc0*/  MOV R5, UR5 ;  /* 0x0000000500057c02 */ /* 0x000fe20008000f00 */
[----:B-123--:R-:W-:-:S07]  /*0dd0*/  FFMA R29, R0, R3, R29 ;  /* 0x00000003001d7223 */ /* 0x00efce000000001d */
[----:B------:R-:W-:-:S07]  /*0de0*/  LEPC R20, `(.L_x_15) ;  /* 0x000000001014794e */ /* 0x000fce0000000000 */
[----:B------:R-:W-:Y:S05]  /*0df0*/  CALL.ABS.NOINC R8 ;  /* 0x0000000008007343 */ /* 0x000fea0003c00000 */
.L_x_15:
[----:B------:R-:W0:Y:S01]  /*0e00*/  LDC R4, c[0x0][0x3a0] ;  /* 0x0000e800ff047b82 */ /* 0x000e220000000800 */
[----:B------:R-:W2:Y:S01]  /*0e10*/  LDG.E R0, desc[UR36][R24.64+0x8] ;  /* 0x0000082418007981 */ /* 0x000ea2000c1e1900 */
[----:B------:R-:W-:Y:S01]  /*0e20*/  IADD3 R34, PT, PT, R32, 0x2, RZ ;  /* 0x0000000220227810 */ /* 0x000fe20007ffe0ff */
[----:B------:R-:W1:Y:S01]  /*0e30*/  LDCU.64 UR4, c[0x4][0x8] ;  /* 0x01000100ff0477ac */ /* 0x000e620008000a00 */
[----:B0-----:R-:W-:-:S05]  /*0e40*/  IMAD.WIDE R16, R4, 0x4, R16 ;  /* 0x0000000404107825 */ /* 0x001fca00078e0210 */
[----:B------:R-:W2:Y:S01]  /*0e50*/  LDG.E R3, desc[UR36][R16.64] ;  /* 0x0000002410037981 */ /* 0x000ea2000c1e1900 */
[----:B------:R-:W-:Y:S01]  /*0e60*/  IMAD.IADD R35, R35, 0x1, R4 ;  /* 0x0000000123237824 */ /* 0x000fe200078e0204 */
[----:B------:R0:W3:Y:S04]  /*0e70*/  LDC.64 R8, c[0x4][R18] ;  /* 0x0100000012087b82 */ /* 0x0000e80000000a00 */
[----:B------:R0:W-:Y:S01]  /*0e80*/  STL.64 [R1], R34 ;  /* 0x0000002201007387 */ /* 0x0001e20000100a00 */
[----:B-1----:R-:W-:Y:S01]  /*0e90*/  IMAD.U32 R4, RZ, RZ, UR4 ;  /* 0x00000004ff047e24 */ /* 0x002fe2000f8e00ff */
[----:B------:R-:W-:Y:S01]  /*0ea0*/  MOV R5, UR5 ;  /* 0x0000000500057c02 */ /* 0x000fe20008000f00 */
[----:B------:R-:W-:Y:S01]  /*0eb0*/  IMAD.MOV.U32 R6, RZ, RZ, R22 ;  /* 0x000000ffff067224 */ /* 0x000fe200078e0016 */
[----:B------:R-:W-:Y:S01]  /*0ec0*/  MOV R7, R19 ;  /* 0x0000001300077202 */ /* 0x000fe20000000f00 */
[----:B0-23--:R-:W-:-:S07]  /*0ed0*/  FFMA R29, R0, R3, R29 ;  /* 0x00000003001d7223 */ /* 0x00dfce000000001d */
[----:B------:R-:W-:-:S07]  /*0ee0*/  LEPC R20, `(.L_x_16) ;  /* 0x000000001014794e */ /* 0x000fce0000000000 */
[----:B------:R-:W-:Y:S05]  /*0ef0*/  CALL.ABS.NOINC R8 ;  /* 0x0000000008007343 */ /* 0x000fea0003c00000 */
.L_x_16:
[----:B------:R-:W0:Y:S01]  /*0f00*/  LDC R33, c[0x0][0x3a0] ;  /* 0x0000e800ff217b82 */ /* 0x000e220000000800 */
[----:B------:R-:W2:Y:S01]  /*0f10*/  LDG.E R24, desc[UR36][R24.64+0xc] ;  /* 0x00000c2418187981 */ /* 0x000ea2000c1e1900 */
[----:B------:R-:W-:Y:S01]  /*0f20*/  IADD3 R32, PT, PT, R32, 0x3, RZ ;  /* 0x0000000320207810 */ /* 0x000fe20007ffe0ff */
[----:B------:R-:W1:Y:S01]  /*0f30*/  LDCU.64 UR4, c[0x4][0x8] ;  /* 0x01000100ff0477ac */ /* 0x000e620008000a00 */
[----:B0-----:R-:W-:-:S06]  /*0f40*/  IMAD.WIDE R16, R33, 0x4, R16 ;  /* 0x0000000421107825 */ /* 0x001fcc00078e0210 */
        /* <DEDUP_REMOVED lines=11> */
.L_x_17:
[----:B------:R-:W-:-:S07]  /*1000*/  VIADD R23, R23, 0x4 ;  /* 0x0000000417177836 */ /* 0x000fce0000000000 */
.L_x_13:
[----:B------:R-:W-:-:S13]  /*1010*/  ISETP.NE.AND P0, PT, R2, RZ, PT ;  /* 0x000000ff0200720c */ /* 0x000fda0003f05270 */
[----:B------:R-:W-:Y:S05]  /*1020*/  @!P0 BRA `(.L_x_12) ;  /* 0x0000000400188947 */ /* 0x000fea0003800000 */
[----:B------:R-:W-:Y:S01]  /*1030*/  ISETP.NE.AND P0, PT, R2, 0x1, PT ;  /* 0x000000010200780c */ /* 0x000fe20003f05270 */
[----:B------:R-:W-:-:S12]  /*1040*/  BSSY.RECONVERGENT B6, `(.L_x_18) ;  /* 0x000002c000067945 */ /* 0x000fd80003800200 */
[----:B------:R-:W-:Y:S05]  /*1050*/  @!P0 BRA `(.L_x_19) ;  /* 0x0000000000a88947 */ /* 0x000fea0003800000 */
[----:B------:R-:W0:Y:S01]  /*1060*/  LDC.64 R8, c[0x0][0x380] ;  /* 0x0000e000ff087b82 */ /* 0x000e220000000a00 */
[----:B------:R-:W1:Y:S01]  /*1070*/  LDCU UR4, c[0x0][0x3a0] ;  /* 0x00007400ff0477ac */ /* 0x000e620008000800 */
[----:B------:R-:W-:-:S06]  /*1080*/  IADD3 R24, PT, PT, R28, R23, RZ ;  /* 0x000000171c187210 */ /* 0x000fcc0007ffe0ff */
        /* <DEDUP_REMOVED lines=8> */
[----:B------:R0:W2:Y:S03]  /*1110*/  LDC.64 R2, c[0x4][R18] ;  /* 0x0100000012027b82 */ /* 0x0000a60000000a00 */
        /* <DEDUP_REMOVED lines=8> */
.L_x_20:
[----:B------:R-:W0:Y:S01]  /*11a0*/  LDC R4, c[0x0][0x3a0] ;  /* 0x0000e800ff047b82 */ /* 0x000e220000000800 */
[----:B------:R-:W1:Y:S01]  /*11b0*/  LDCU.64 UR4, c[0x0][0x380] ;  /* 0x00007000ff0477ac */ /* 0x000e620008000a00 */
[----:B------:R-:W-:-:S05]  /*11c0*/  IADD3 R0, P0, PT, R28, R23, RZ ;  /* 0x000000171c007210 */ /* 0x000fca0007f1e0ff */
[----:B------:R-:W-:Y:S01]  /*11d0*/  IMAD.X R3, RZ, RZ, RZ, P0 ;  /* 0x000000ffff037224 */ /* 0x000fe200000e06ff */
[----:B-1----:R-:W-:-:S04]  /*11e0*/  LEA R2, P0, R0, UR4, 0x2 ;  /* 0x0000000400027c11 */ /* 0x002fc8000f8010ff */
[----:B------:R-:W-:Y:S01]  /*11f0*/  LEA.HI.X R3, R0, UR5, R3, 0x2, P0 ;  /* 0x0000000500037c11 */ /* 0x000fe200080f1403 */
[----:B0-----:R-:W-:Y:S01]  /*1200*/  IMAD.WIDE R16, R4, 0x4, R16 ;  /* 0x0000000404107825 */ /* 0x001fe200078e0210 */
[----:B------:R-:W-:-:S03]  /*1210*/  IADD3 R25, PT, PT, R25, R4, RZ ;  /* 0x0000000419197210 */ /* 0x000fc60007ffe0ff */
[----:B------:R-:W-:Y:S01]  /*1220*/  VIADD R24, R24, 0x1 ;  /* 0x0000000118187836 */ /* 0x000fe20000000000 */
[----:B------:R-:W2:Y:S01]  /*1230*/  LDG.E R2, desc[UR36][R2.64+0x4] ;  /* 0x0000042402027981 */ /* 0x000ea2000c1e1900 */
[----:B------:R0:W1:Y:S01]  /*1240*/  LDC.64 R8, c[0x4][R18] ;  /* 0x0100000012087b82 */ /* 0x0000620000000a00 */
[----:B------:R-:W3:Y:S02]  /*1250*/  LDCU.64 UR4, c[0x4][0x8] ;  /* 0x01000100ff0477ac */ /* 0x000ee40008000a00 */
[----:B------:R-:W2:Y:S04]  /*1260*/  LDG.E R16, desc[UR36][R16.64] ;  /* 0x0000002410107981 */ /* 0x000ea8000c1e1900 */
[----:B------:R0:W-:Y:S01]  /*1270*/  STL.64 [R1], R24 ;  /* 0x0000001801007387 */ /* 0x0001e20000100a00 */
[----:B------:R-:W-:-:S02]  /*1280*/  MOV R6, R22 ;  /* 0x0000001600067202 */ /* 0x000fc40000000f00 */
[----:B------:R-:W-:Y:S02]  /*1290*/  MOV R7, R19 ;  /* 0x0000001300077202 */ /* 0x000fe40000000f00 */
[----:B---3--:R-:W-:Y:S01]  /*12a0*/  MOV R4, UR4 ;  /* 0x0000000400047c02 */ /* 0x008fe20008000f00 */
[----:B------:R-:W-:Y:S02]  /*12b0*/  IMAD.U32 R5, RZ, RZ, UR5 ;  /* 0x00000005ff057e24 */ /* 0x000fe4000f8e00ff */
[----:B012---:R-:W-:-:S07]  /*12c0*/  FFMA R29, R2, R16, R29 ;  /* 0x00000010021d7223 */ /* 0x007fce000000001d */
[----:B------:R-:W-:-:S07]  /*12d0*/  LEPC R20, `(.L_x_21) ;  /* 0x000000001014794e */ /* 0x000fce0000000000 */
[----:B------:R-:W-:Y:S05]  /*12e0*/  CALL.ABS.NOINC R8 ;  /* 0x0000000008007343 */ /* 0x000fea0003c00000 */
.L_x_21:
[----:B------:R-:W-:-:S07]  /*12f0*/  VIADD R23, R23, 0x2 ;  /* 0x0000000217177836 */ /* 0x000fce0000000000 */
.L_x_19:
[----:B------:R-:W-:Y:S05]  /*1300*/  BSYNC.RECONVERGENT B6 ;  /* 0x0000000000067941 */ /* 0x000fea0003800200 */
.L_x_18:
[----:B------:R-:W0:Y:S02]  /*1310*/  LDCU UR4, c[0x0][0x39c] ;  /* 0x00007380ff0477ac */ /* 0x000e240008000800 */
[----:B0-----:R-:W-:-:S04]  /*1320*/  ULOP3.LUT UR4, UR4, 0x1, URZ, 0xc0, !UPT ;  /* 0x0000000104047892 */ /* 0x001fc8000f8ec0ff */
[----:B------:R-:W-:-:S09]  /*1330*/  UISETP.NE.U32.AND UP0, UPT, UR4, 0x1, UPT ;  /* 0x000000010400788c */ /* 0x000fd2000bf05070 */
[----:B------:R-:W-:Y:S05]  /*1340*/  BRA.U UP0, `(.L_x_12) ;  /* 0x0000000100507547 */ /* 0x000fea000b800000 */
        /* <DEDUP_REMOVED lines=9> */
[----:B--2---:R-:W-:-:S06]  /*13e0*/  IMAD.WIDE R10, R3, 0x4, R10 ;  /* 0x00000004030a7825 */ /* 0x004fcc00078e020a */
[----:B------:R-:W3:Y:S01]  /*13f0*/  LDG.E R10, desc[UR36][R10.64] ;  /* 0x000000240a0a7981 */ /* 0x000ee2000c1e1900 */
[----:B------:R0:W2:Y:S03]  /*1400*/  LDC.64 R12, c[0x4][R0] ;  /* 0x01000000000c7b82 */ /* 0x0000a60000000a00 */
[----:B------:R0:W-:Y:S01]  /*1410*/  STL.64 [R1], R2 ;  /* 0x0000000201007387 */ /* 0x0001e20000100a00 */
[----:B-1----:R-:W-:Y:S01]  /*1420*/  MOV R4, UR4 ;  /* 0x0000000400047c02 */ /* 0x002fe20008000f00 */
[----:B------:R-:W-:Y:S01]  /*1430*/  IMAD.U32 R5, RZ, RZ, UR5 ;  /* 0x00000005ff057e24 */ /* 0x000fe2000f8e00ff */
[----:B------:R-:W-:Y:S02]  /*1440*/  MOV R6, R22 ;  /* 0x0000001600067202 */ /* 0x000fe40000000f00 */
[----:B------:R-:W-:Y:S01]  /*1450*/  MOV R7, R19 ;  /* 0x0000001300077202 */ /* 0x000fe20000000f00 */
[----:B0-23--:R-:W-:-:S07]  /*1460*/  FFMA R29, R8, R10, R29 ;  /* 0x0000000a081d7223 */ /* 0x00dfce000000001d */
[----:B------:R-:W-:-:S07]  /*1470*/  LEPC R20, `(.L_x_12) ;  /* 0x000000001014794e */ /* 0x000fce0000000000 */
[----:B------:R-:W-:Y:S05]  /*1480*/  CALL.ABS.NOINC R12 ;  /* 0x000000000c007343 */ /* 0x000fea0003c00000 */
.L_x_12:
[----:B------:R-:W-:Y:S05]  /*1490*/  BSYNC.RECONVERGENT B7 ;  /* 0x0000000000077941 */ /* 0x000fea0003800200 */
.L_x_0:
[----:B------:R-:W0:Y:S01]  /*14a0*/  LDC.64 R2, c[0x0][0x390] ;  /* 0x0000e400ff027b82 */ /* 0x000e220000000a00 */
[----:B------:R-:W1:Y:S02]  /*14b0*/  LDCU UR4, c[0x0][0x3a0] ;  /* 0x00007400ff0477ac */ /* 0x000e640008000800 */
[----:B-1----:R-:W-:-:S04]  /*14c0*/  IMAD R27, R27, UR4, R30 ;  /* 0x000000041b1b7c24 */ /* 0x002fc8000f8e021e */
[----:B0-----:R-:W-:-:S05]  /*14d0*/  IMAD.WIDE R2, R27, 0x4, R2 ;  /* 0x000000041b027825 */ /* 0x001fca00078e0202 */
[----:B------:R-:W-:Y:S01]  /*14e0*/  STG.E desc[UR36][R2.64], R29 ;  /* 0x0000001d02007986 */ /* 0x000fe2000c101924 */
[----:B------:R-:W-:Y:S05]  /*14f0*/  EXIT ;  /* 0x000000000000794d */ /* 0x000fea0003800000 */
.L_x_22:
[----:B------:R-:W-:-:S00]  /*1500*/  BRA `(.L_x_22) ;  /* 0xfffffffc00fc7947 */ /* 0x000fc0000383ffff */
[----:B------:R-:W-:-:S00]  /*1510*/  NOP ;  /* 0x0000000000007918 */ /* 0x000fc00000000000 */
        /* <DEDUP_REMOVED lines=14> */
.L_x_24:


//--------------------- .text._Z9addKernelPiPKiS1_ --------------------------
	.section	.text._Z9addKernelPiPKiS1_,"ax",@progbits
	.align	128
        .global         _Z9addKernelPiPKiS1_
        .type           _Z9addKernelPiPKiS1_,@function
        .size           _Z9addKernelPiPKiS1_,(.L_x_25 - _Z9addKernelPiPKiS1_)
        .other          _Z9addKernelPiPKiS1_,@"STO_CUDA_ENTRY STV_DEFAULT"
_Z9addKernelPiPKiS1_:
.text._Z9addKernelPiPKiS1_:
[----:B------:R-:W-:Y:S01]  /*0000*/  LDC R1, c[0x0][0x37c] ;  /* 0x0000df00ff017b82 */ /* 0x000fe20000000800 */
[----:B------:R-:W0:Y:S07]  /*0010*/  S2R R9, SR_TID.X ;  /* 0x0000000000097919 */ /* 0x000e2e0000002100 */
[----:B------:R-:W0:Y:S01]  /*0020*/  LDC.64 R2, c[0x0][0x388] ;  /* 0x0000e200ff027b82 */ /* 0x000e220000000a00 */
[----:B------:R-:W1:Y:S07]  /*0030*/  LDCU.64 UR4, c[0x0][0x358] ;  /* 0x00006b00ff0477ac */ /* 0x000e6e0008000a00 */
[----:B------:R-:W2:Y:S08]  /*0040*/  LDC.64 R4, c[0x0][0x390] ;  /* 0x0000e400ff047b82 */ /* 0x000eb00000000a00 */
[----:B------:R-:W3:Y:S01]  /*0050*/  LDC.64 R6, c[0x0][0x380] ;  /* 0x0000e000ff067b82 */ /* 0x000ee20000000a00 */
[----:B0-----:R-:W-:-:S04]  /*0060*/  IMAD.WIDE.U32 R2, R9, 0x4, R2 ;  /* 0x0000000409027825 */ /* 0x001fc800078e0002 */
[C---:B--2---:R-:W-:Y:S02]  /*0070*/  IMAD.WIDE.U32 R4, R9.reuse, 0x4, R4 ;  /* 0x0000000409047825 */ /* 0x044fe400078e0004 */
[----:B-1----:R-:W2:Y:S04]  /*0080*/  LDG.E R2, desc[UR4][R2.64] ;  /* 0x0000000402027981 */ /* 0x002ea8000c1e1900 */
[----:B------:R-:W2:Y:S01]  /*0090*/  LDG.E R5, desc[UR4][R4.64] ;  /* 0x0000000404057981 */ /* 0x000ea2000c1e1900 */
[----:B---3--:R-:W-:Y:S01]  /*00a0*/  IMAD.WIDE.U32 R6, R9, 0x4, R6 ;  /* 0x0000000409067825 */ /* 0x008fe200078e0006 */
[----:B--2---:R-:W-:-:S05]  /*00b0*/  IADD3 R9, PT, PT, R2, R5, RZ ;  /* 0x0000000502097210 */ /* 0x004fca0007ffe0ff */
[----:B------:R-:W-:Y:S01]  /*00c0*/  STG.E desc[UR4][R6.64], R9 ;  /* 0x0000000906007986 */ /* 0x000fe2000c101904 */
[----:B------:R-:W-:Y:S05]  /*00d0*/  EXIT ;  /* 0x000000000000794d */ /* 0x000fea0003800000 */
.L_x_23:
        /* <DEDUP_REMOVED lines=10> */
.L_x_25:


//--------------------- .nv.global.init           --------------------------
	.section	.nv.global.init,"aw",@progbits
.nv.global.init:
	.type		$str,@object
	.size		$str,(.L_0 - $str)
$str:
        /*0000*/ 	.byte	0x41, 0x3a, 0x20, 0x25, 0x64, 0x3a, 0x20, 0x42, 0x3a, 0x20, 0x25, 0x64, 0x0a, 0x00
.L_0:


//--------------------- .nv.shared.reserved.0     --------------------------
	.section	.nv.shared.reserved.0,"aw",@nobits
	.weak		__nv_reservedSMEM_offset_0_alias
	.size		__nv_reservedSMEM_offset_0_alias, 0, 64
	.other		__nv_reservedSMEM_offset_0_alias,@"STO_CUDA_RESERVED_SHARED STV_DEFAULT"
__nv_reservedSMEM_offset_0_alias:
	.zero		0
	.zero		64


//--------------------- .nv.constant0._Z10matmul_gpuPfS_S_iii --------------------------
	.section	.nv.constant0._Z10matmul_gpuPfS_S_iii,"a",@progbits
	.sectionflags	@""
	.align	4
.nv.constant0._Z10matmul_gpuPfS_S_iii:
	.zero		932


//--------------------- .nv.constant0._Z9addKernelPiPKiS1_ --------------------------
	.section	.nv.constant0._Z9addKernelPiPKiS1_,"a",@progbits
	.sectionflags	@""
	.align	4
.nv.constant0._Z9addKernelPiPKiS1_:
	.zero		920


//--------------------- SYMBOLS --------------------------

	.type		.nv.reservedSmem.offset0,@object
	.size		.nv.reservedSmem.offset0,0x4
	.type		vprintf,@function
